//
// Generated by NVIDIA NVVM Compiler
//
// Compiler Build ID: CL-36424714
// Cuda compilation tools, release 13.0, V13.0.88
// Based on NVVM 20.0.0
//

.version 9.0
.target sm_100
.address_size 64

	// .globl	_Z23cudaTranspose_inner_4x4PfS_ii

.visible .entry _Z23cudaTranspose_inner_4x4PfS_ii(
	.param .u64 .ptr .align 1 _Z23cudaTranspose_inner_4x4PfS_ii_param_0,
	.param .u64 .ptr .align 1 _Z23cudaTranspose_inner_4x4PfS_ii_param_1,
	.param .u32 _Z23cudaTranspose_inner_4x4PfS_ii_param_2,
	.param .u32 _Z23cudaTranspose_inner_4x4PfS_ii_param_3
)
{
	.reg .b32 	%r<15>;
	.reg .b32 	%f<17>;
	.reg .b64 	%rd<17>;

	ld.param.u64 	%rd1, [_Z23cudaTranspose_inner_4x4PfS_ii_param_0];
	ld.param.u64 	%rd2, [_Z23cudaTranspose_inner_4x4PfS_ii_param_1];
	ld.param.u32 	%r1, [_Z23cudaTranspose_inner_4x4PfS_ii_param_2];
	ld.param.u32 	%r2, [_Z23cudaTranspose_inner_4x4PfS_ii_param_3];
	mov.u32 	%r3, %ctaid.y;
	mov.u32 	%r4, %ntid.y;
	mov.u32 	%r5, %tid.y;
	mad.lo.s32 	%r6, %r3, %r4, %r5;
	mov.u32 	%r7, %ctaid.x;
	mov.u32 	%r8, %ntid.x;
	mov.u32 	%r9, %tid.x;
	mad.lo.s32 	%r10, %r7, %r8, %r9;
	mad.lo.s32 	%r11, %r2, %r6, %r10;
	mad.lo.s32 	%r12, %r1, %r10, %r6;
	shl.b32 	%r13, %r11, 2;
	cvta.to.global.u64 	%rd3, %rd1;
	mul.wide.s32 	%rd4, %r13, 4;
	add.s64 	%rd5, %rd3, %rd4;
	ld.global.v4.f32 	{%f1, %f2, %f3, %f4}, [%rd5];
	mul.wide.s32 	%rd6, %r2, 4;
	add.s64 	%rd7, %rd5, %rd6;
	ld.global.v4.f32 	{%f5, %f6, %f7, %f8}, [%rd7];
	add.s64 	%rd8, %rd7, %rd6;
	ld.global.v4.f32 	{%f9, %f10, %f11, %f12}, [%rd8];
	add.s64 	%rd9, %rd8, %rd6;
	ld.global.v4.f32 	{%f13, %f14, %f15, %f16}, [%rd9];
	shl.b32 	%r14, %r12, 2;
	cvta.to.global.u64 	%rd10, %rd2;
	mul.wide.s32 	%rd11, %r14, 4;
	add.s64 	%rd12, %rd10, %rd11;
	st.global.v4.f32 	[%rd12], {%f1, %f5, %f9, %f13};
	mul.wide.s32 	%rd13, %r1, 4;
	add.s64 	%rd14, %rd12, %rd13;
	st.global.v4.f32 	[%rd14], {%f2, %f6, %f10, %f14};
	add.s64 	%rd15, %rd14, %rd13;
	st.global.v4.f32 	[%rd15], {%f3, %f7, %f11, %f15};
	add.s64 	%rd16, %rd15, %rd13;
	st.global.v4.f32 	[%rd16], {%f4, %f8, %f12, %f16};
	ret;

}
	// .globl	_Z19cudaTranspose_naivePfS_ii
.visible .entry _Z19cudaTranspose_naivePfS_ii(
	.param .u64 .ptr .align 1 _Z19cudaTranspose_naivePfS_ii_param_0,
	.param .u64 .ptr .align 1 _Z19cudaTranspose_naivePfS_ii_param_1,
	.param .u32 _Z19cudaTranspose_naivePfS_ii_param_2,
	.param .u32 _Z19cudaTranspose_naivePfS_ii_param_3
)
{
	.reg .b32 	%r<13>;
	.reg .b32 	%f<2>;
	.reg .b64 	%rd<9>;

	ld.param.u64 	%rd1, [_Z19cudaTranspose_naivePfS_ii_param_0];
	ld.param.u64 	%rd2, [_Z19cudaTranspose_naivePfS_ii_param_1];
	ld.param.u32 	%r1, [_Z19cudaTranspose_naivePfS_ii_param_2];
	ld.param.u32 	%r2, [_Z19cudaTranspose_naivePfS_ii_param_3];
	cvta.to.global.u64 	%rd3, %rd2;
	cvta.to.global.u64 	%rd4, %rd1;
	mov.u32 	%r3, %ctaid.y;
	mov.u32 	%r4, %ntid.y;
	mov.u32 	%r5, %tid.y;
	mad.lo.s32 	%r6, %r3, %r4, %r5;
	mov.u32 	%r7, %ctaid.x;
	mov.u32 	%r8, %ntid.x;
	mov.u32 	%r9, %tid.x;
	mad.lo.s32 	%r10, %r7, %r8, %r9;
	mad.lo.s32 	%r11, %r2, %r6, %r10;
	mul.wide.s32 	%rd5, %r11, 4;
	add.s64 	%rd6, %rd4, %rd5;
	ld.global.f32 	%f1, [%rd6];
	mad.lo.s32 	%r12, %r1, %r10, %r6;
	mul.wide.s32 	%rd7, %r12, 4;
	add.s64 	%rd8, %rd3, %rd7;
	st.global.f32 	[%rd8], %f1;
	ret;

}


// ===== COMPILED SASS (sm_100) =====

	.target	sm_100

	.elftype	@"ET_EXEC"


//--------------------- .note.nv.tkinfo           --------------------------
	.section	.note.nv.tkinfo,"",@"SHT_NOTE"
	.sectionflags	@"SHF_NOTE_NV_TKINFO"
	.tkinfo
        /*0018*/ 	.word	0x00000002
        /*0030*/ 	.string	""
        /*0030*/ 	.string	"ptxas"
        /*0030*/ 	.string	"Cuda compilation tools, release 13.0, V13.0.88"
        /*0030*/ 	.string	"Build cuda_13.0.r13.0/compiler.36424714_0"
        /*0030*/ 	.string	"-arch sm_100 -m 64 "



//--------------------- .note.nv.cuinfo           --------------------------
	.section	.note.nv.cuinfo,"",@"SHT_NOTE"
	.sectionflags	@"SHF_NOTE_NV_CUINFO"
        /*0018*/ 	.short	0x0002
        /*001a*/ 	.short	0x0064
        /*001c*/ 	.short	0x0082
	.zero		2


//--------------------- .nv.info                  --------------------------
	.section	.nv.info,"",@"SHT_CUDA_INFO"
	.align	4


	//----- nvinfo : EIATTR_REGCOUNT
	.align		4
        /*0000*/ 	.byte	0x04, 0x2f
        /*0002*/ 	.short	(.L_1 - .L_0)
	.align		4
.L_0:
        /*0004*/ 	.word	index@(_Z23cudaTranspose_inner_4x4PfS_ii)
        /*0008*/ 	.word	0x00000028


	//----- nvinfo : EIATTR_FRAME_SIZE
	.align		4
.L_1:
        /*000c*/ 	.byte	0x04, 0x11
        /*000e*/ 	.short	(.L_3 - .L_2)
	.align		4
.L_2:
        /*0010*/ 	.word	index@(_Z23cudaTranspose_inner_4x4PfS_ii)
        /*0014*/ 	.word	0x00000000


	//----- nvinfo : EIATTR_REGCOUNT
	.align		4
.L_3:
        /*0018*/ 	.byte	0x04, 0x2f
        /*001a*/ 	.short	(.L_5 - .L_4)
	.align		4
.L_4:
        /*001c*/ 	.word	index@(_Z19cudaTranspose_naivePfS_ii)
        /*0020*/ 	.word	0x0000000a


	//----- nvinfo : EIATTR_FRAME_SIZE
	.align		4
.L_5:
        /*0024*/ 	.byte	0x04, 0x11
        /*0026*/ 	.short	(.L_7 - .L_6)
	.align		4
.L_6:
        /*0028*/ 	.word	index@(_Z19cudaTranspose_naivePfS_ii)
        /*002c*/ 	.word	0x00000000


	//----- nvinfo : EIATTR_MIN_STACK_SIZE
	.align		4
.L_7:
        /*0030*/ 	.byte	0x04, 0x12
        /*0032*/ 	.short	(.L_9 - .L_8)
	.align		4
.L_8:
        /*0034*/ 	.word	index@(_Z19cudaTranspose_naivePfS_ii)
        /*0038*/ 	.word	0x00000000


	//----- nvinfo : EIATTR_MIN_STACK_SIZE
	.align		4
.L_9:
        /*003c*/ 	.byte	0x04, 0x12
        /*003e*/ 	.short	(.L_11 - .L_10)
	.align		4
.L_10:
        /*0040*/ 	.word	index@(_Z23cudaTranspose_inner_4x4PfS_ii)
        /*0044*/ 	.word	0x00000000
.L_11:


//--------------------- .nv.compat                --------------------------
	.section	.nv.compat,"",@"SHT_CUDA_COMPAT_INFO"
	.align	4
        /*0000*/ 	.byte	0x02, 0x09, 0x00, 0x00, 0x02, 0x02, 0x01, 0x00, 0x02, 0x05, 0x05, 0x00, 0x03, 0x07, 0x01, 0x01
        /*0010*/ 	.byte	0x02, 0x03, 0x00, 0x00, 0x02, 0x06, 0x01, 0x00, 0x04, 0x0b, 0x08, 0x00, 0x09, 0x00, 0x00, 0x00
        /*0020*/ 	.byte	0x00, 0x00, 0x00, 0x00


//--------------------- .nv.info._Z19cudaTranspose_naivePfS_ii --------------------------
	.section	.nv.info._Z19cudaTranspose_naivePfS_ii,"",@"SHT_CUDA_INFO"
	.sectionflags	@""
	.align	4


	//----- nvinfo : EIATTR_CUDA_API_VERSION
	.align		4
        /*0000*/ 	.byte	0x04, 0x37
        /*0002*/ 	.short	(.L_13 - .L_12)
.L_12:
        /*0004*/ 	.word	0x00000082


	//----- nvinfo : EIATTR_KPARAM_INFO
	.align		4
.L_13:
        /*0008*/ 	.byte	0x04, 0x17
        /*000a*/ 	.short	(.L_15 - .L_14)
.L_14:
        /*000c*/ 	.word	0x00000000
        /*0010*/ 	.short	0x0003
        /*0012*/ 	.short	0x0014
        /*0014*/ 	.byte	0x00, 0xf0, 0x11, 0x00


	//----- nvinfo : EIATTR_KPARAM_INFO
	.align		4
.L_15:
        /*0018*/ 	.byte	0x04, 0x17
        /*001a*/ 	.short	(.L_17 - .L_16)
.L_16:
        /*001c*/ 	.word	0x00000000
        /*0020*/ 	.short	0x0002
        /*0022*/ 	.short	0x0010
        /*0024*/ 	.byte	0x00, 0xf0, 0x11, 0x00


	//----- nvinfo : EIATTR_KPARAM_INFO
	.align		4
.L_17:
        /*0028*/ 	.byte	0x04, 0x17
        /*002a*/ 	.short	(.L_19 - .L_18)
.L_18:
        /*002c*/ 	.word	0x00000000
        /*0030*/ 	.short	0x0001
        /*0032*/ 	.short	0x0008
        /*0034*/ 	.byte	0x00, 0xf5, 0x21, 0x00


	//----- nvinfo : EIATTR_KPARAM_INFO
	.align		4
.L_19:
        /*0038*/ 	.byte	0x04, 0x17
        /*003a*/ 	.short	(.L_21 - .L_20)
.L_20:
        /*003c*/ 	.word	0x00000000
        /*0040*/ 	.short	0x0000
        /*0042*/ 	.short	0x0000
        /*0044*/ 	.byte	0x00, 0xf5, 0x21, 0x00


	//----- nvinfo : EIATTR_SPARSE_MMA_MASK
	.align		4
.L_21:
        /*0048*/ 	.byte	0x03, 0x50
        /*004a*/ 	.short	0x0000


	//----- nvinfo : EIATTR_MAXREG_COUNT
	.align		4
        /*004c*/ 	.byte	0x03, 0x1b
        /*004e*/ 	.short	0x00ff


	//----- nvinfo : EIATTR_MERCURY_ISA_VERSION
	.align		4
        /*0050*/ 	.byte	0x03, 0x5f
        /*0052*/ 	.short	0x0101


	//----- nvinfo : EIATTR_VRC_CTA_INIT_COUNT
	.align		4
        /*0054*/ 	.byte	0x02, 0x4a
	.zero		1
	.zero		1


	//----- nvinfo : EIATTR_EXIT_INSTR_OFFSETS
	.align		4
        /*0058*/ 	.byte	0x04, 0x1c
        /*005a*/ 	.short	(.L_23 - .L_22)


	//   ....[0]....
.L_22:
        /*005c*/ 	.word	0x00000130


	//----- nvinfo : EIATTR_CBANK_PARAM_SIZE
	.align		4
.L_23:
        /*0060*/ 	.byte	0x03, 0x19
        /*0062*/ 	.short	0x0018


	//----- nvinfo : EIATTR_PARAM_CBANK
	.align		4
        /*0064*/ 	.byte	0x04, 0x0a
        /*0066*/ 	.short	(.L_25 - .L_24)
	.align		4
.L_24:
        /*0068*/ 	.word	index@(.nv.constant0._Z19cudaTranspose_naivePfS_ii)
        /*006c*/ 	.short	0x0380
        /*006e*/ 	.short	0x0018


	//----- nvinfo : EIATTR_SW_WAR
	.align		4
.L_25:
        /*0070*/ 	.byte	0x04, 0x36
        /*0072*/ 	.short	(.L_27 - .L_26)
.L_26:
        /*0074*/ 	.word	0x00000008
.L_27:


//--------------------- .nv.info._Z23cudaTranspose_inner_4x4PfS_ii --------------------------
	.section	.nv.info._Z23cudaTranspose_inner_4x4PfS_ii,"",@"SHT_CUDA_INFO"
	.sectionflags	@""
	.align	4


	//----- nvinfo : EIATTR_CUDA_API_VERSION
	.align		4
        /*0000*/ 	.byte	0x04, 0x37
        /*0002*/ 	.short	(.L_29 - .L_28)
.L_28:
        /*0004*/ 	.word	0x00000082


	//----- nvinfo : EIATTR_KPARAM_INFO
	.align		4
.L_29:
        /*0008*/ 	.byte	0x04, 0x17
        /*000a*/ 	.short	(.L_31 - .L_30)
.L_30:
        /*000c*/ 	.word	0x00000000
        /*0010*/ 	.short	0x0003
        /*0012*/ 	.short	0x0014
        /*0014*/ 	.byte	0x00, 0xf0, 0x11, 0x00


	//----- nvinfo : EIATTR_KPARAM_INFO
	.align		4
.L_31:
        /*0018*/ 	.byte	0x04, 0x17
        /*001a*/ 	.short	(.L_33 - .L_32)
.L_32:
        /*001c*/ 	.word	0x00000000
        /*0020*/ 	.short	0x0002
        /*0022*/ 	.short	0x0010
        /*0024*/ 	.byte	0x00, 0xf0, 0x11, 0x00


	//----- nvinfo : EIATTR_KPARAM_INFO
	.align		4
.L_33:
        /*0028*/ 	.byte	0x04, 0x17
        /*002a*/ 	.short	(.L_35 - .L_34)
.L_34:
        /*002c*/ 	.word	0x00000000
        /*0030*/ 	.short	0x0001
        /*0032*/ 	.short	0x0008
        /*0034*/ 	.byte	0x00, 0xf5, 0x21, 0x00


	//----- nvinfo : EIATTR_KPARAM_INFO
	.align		4
.L_35:
        /*0038*/ 	.byte	0x04, 0x17
        /*003a*/ 	.short	(.L_37 - .L_36)
.L_36:
        /*003c*/ 	.word	0x00000000
        /*0040*/ 	.short	0x0000
        /*0042*/ 	.short	0x0000
        /*0044*/ 	.byte	0x00, 0xf5, 0x21, 0x00


	//----- nvinfo : EIATTR_SPARSE_MMA_MASK
	.align		4
.L_37:
        /*0048*/ 	.byte	0x03, 0x50
        /*004a*/ 	.short	0x0000


	//----- nvinfo : EIATTR_MAXREG_COUNT
	.align		4
        /*004c*/ 	.byte	0x03, 0x1b
        /*004e*/ 	.short	0x00ff


	//----- nvinfo : EIATTR_MERCURY_ISA_VERSION
	.align		4
        /*0050*/ 	.byte	0x03, 0x5f
        /*0052*/ 	.short	0x0101


	//----- nvinfo : EIATTR_VRC_CTA_INIT_COUNT
	.align		4
        /*0054*/ 	.byte	0x02, 0x4a
	.zero		1
	.zero		1


	//----- nvinfo : EIATTR_EXIT_INSTR_OFFSETS
	.align		4
        /*0058*/ 	.byte	0x04, 0x1c
        /*005a*/ 	.short	(.L_39 - .L_38)


	//   ....[0]....
.L_38:
        /*005c*/ 	.word	0x00000300


	//----- nvinfo : EIATTR_CBANK_PARAM_SIZE
	.align		4
.L_39:
        /*0060*/ 	.byte	0x03, 0x19
        /*0062*/ 	.short	0x0018


	//----- nvinfo : EIATTR_PARAM_CBANK
	.align		4
        /*0064*/ 	.byte	0x04, 0x0a
        /*0066*/ 	.short	(.L_41 - .L_40)
	.align		4
.L_40:
        /*0068*/ 	.word	index@(.nv.constant0._Z23cudaTranspose_inner_4x4PfS_ii)
        /*006c*/ 	.short	0x0380
        /*006e*/ 	.short	0x0018


	//----- nvinfo : EIATTR_SW_WAR
	.align		4
.L_41:
        /*0070*/ 	.byte	0x04, 0x36
        /*0072*/ 	.short	(.L_43 - .L_42)
.L_42:
        /*0074*/ 	.word	0x00000008
.L_43:


//--------------------- .nv.callgraph             --------------------------
	.section	.nv.callgraph,"",@"SHT_CUDA_CALLGRAPH"
	.align	4
	.sectionentsize	8
	.align		4
        /*0000*/ 	.word	0x00000000
	.align		4
        /*0004*/ 	.word	0xffffffff
	.align		4
        /*0008*/ 	.word	0x00000000
	.align		4
        /*000c*/ 	.word	0xfffffffe
	.align		4
        /*0010*/ 	.word	0x00000000
	.align		4
        /*0014*/ 	.word	0xfffffffd
	.align		4
        /*0018*/ 	.word	0x00000000
	.align		4
        /*001c*/ 	.word	0xfffffffc


//--------------------- .text._Z19cudaTranspose_naivePfS_ii --------------------------
	.section	.text._Z19cudaTranspose_naivePfS_ii,"ax",@progbits
	.align	128
        .global         _Z19cudaTranspose_naivePfS_ii
        .type           _Z19cudaTranspose_naivePfS_ii,@function
        .size           _Z19cudaTranspose_naivePfS_ii,(.L_x_2 - _Z19cudaTranspose_naivePfS_ii)
        .other          _Z19cudaTranspose_naivePfS_ii,@"STO_CUDA_ENTRY STV_DEFAULT"
_Z19cudaTranspose_naivePfS_ii:
.text._Z19cudaTranspose_naivePfS_ii:
[----:B------:R-:W-:Y:S01]  /*0000*/  LDC R1, c[0x0][0x37c] ;  /* 0x0000df00ff017b82 */ /* 0x000fe20000000800 */
[----:B------:R-:W0:Y:S07]  /*0010*/  S2R R5, SR_TID.Y ;  /* 0x0000000000057919 */ /* 0x000e2e0000002200 */
[----:B------:R-:W0:Y:S01]  /*0020*/  LDC R0, c[0x0][0x364] ;  /* 0x0000d900ff007b82 */ /* 0x000e220000000800 */
[----:B------:R-:W1:Y:S01]  /*0030*/  LDCU.64 UR8, c[0x0][0x390] ;  /* 0x00007200ff0877ac */ /* 0x000e620008000a00 */
[----:B------:R-:W2:Y:S01]  /*0040*/  S2R R4, SR_TID.X ;  /* 0x0000000000047919 */ /* 0x000ea20000002100 */
[----:B------:R-:W3:Y:S05]  /*0050*/  LDCU.64 UR4, c[0x0][0x358] ;  /* 0x00006b00ff0477ac */ /* 0x000eea0008000a00 */
[----:B------:R-:W0:Y:S08]  /*0060*/  S2UR UR6, SR_CTAID.Y ;  /* 0x00000000000679c3 */ /* 0x000e300000002600 */
[----:B------:R-:W2:Y:S08]  /*0070*/  S2UR UR7, SR_CTAID.X ;  /* 0x00000000000779c3 */ /* 0x000eb00000002500 */
[----:B------:R-:W2:Y:S08]  /*0080*/  LDC R7, c[0x0][0x360] ;  /* 0x0000d800ff077b82 */ /* 0x000eb00000000800 */
[----:B------:R-:W4:Y:S01]  /*0090*/  LDC.64 R2, c[0x0][0x380] ;  /* 0x0000e000ff027b82 */ /* 0x000f220000000a00 */
[----:B0-----:R-:W-:-:S02]  /*00a0*/  IMAD R0, R0, UR6, R5 ;  /* 0x0000000600007c24 */ /* 0x001fc4000f8e0205 */
[----:B--2---:R-:W-:-:S04]  /*00b0*/  IMAD R7, R7, UR7, R4 ;  /* 0x0000000707077c24 */ /* 0x004fc8000f8e0204 */
[----:B-1----:R-:W-:-:S04]  /*00c0*/  IMAD R5, R0, UR9, R7 ;  /* 0x0000000900057c24 */ /* 0x002fc8000f8e0207 */
[----:B----4-:R-:W-:Y:S02]  /*00d0*/  IMAD.WIDE R2, R5, 0x4, R2 ;  /* 0x0000000405027825 */ /* 0x010fe400078e0202 */
[----:B------:R-:W0:Y:S04]  /*00e0*/  LDC.64 R4, c[0x0][0x388] ;  /* 0x0000e200ff047b82 */ /* 0x000e280000000a00 */
[----:B---3--:R-:W2:Y:S01]  /*00f0*/  LDG.E R3, desc[UR4][R2.64] ;  /* 0x0000000402037981 */ /* 0x008ea2000c1e1900 */
[----:B------:R-:W-:-:S04]  /*0100*/  IMAD R7, R7, UR8, R0 ;  /* 0x0000000807077c24 */ /* 0x000fc8000f8e0200 */
[----:B0-----:R-:W-:-:S05]  /*0110*/  IMAD.WIDE R4, R7, 0x4, R4 ;  /* 0x0000000407047825 */ /* 0x001fca00078e0204 */
[----:B--2---:R-:W-:Y:S01]  /*0120*/  STG.E desc[UR4][R4.64], R3 ;  /* 0x0000000304007986 */ /* 0x004fe2000c101904 */
[----:B------:R-:W-:Y:S05]  /*0130*/  EXIT ;  /* 0x000000000000794d */ /* 0x000fea0003800000 */
.L_x_0:
[----:B------:R-:W-:-:S00]  /*0140*/  BRA `(.L_x_0) ;  /* 0xfffffffc00fc7947 */ /* 0x000fc0000383ffff */
[----:B------:R-:W-:-:S00]  /*0150*/  NOP ;  /* 0x0000000000007918 */ /* 0x000fc00000000000 */
        /* <DEDUP_REMOVED lines=10> */
.L_x_2:


//--------------------- .text._Z23cudaTranspose_inner_4x4PfS_ii --------------------------
	.section	.text._Z23cudaTranspose_inner_4x4PfS_ii,"ax",@progbits
	.align	128
        .global         _Z23cudaTranspose_inner_4x4PfS_ii
        .type           _Z23cudaTranspose_inner_4x4PfS_ii,@function
        .size           _Z23cudaTranspose_inner_4x4PfS_ii,(.L_x_3 - _Z23cudaTranspose_inner_4x4PfS_ii)
        .other          _Z23cudaTranspose_inner_4x4PfS_ii,@"STO_CUDA_ENTRY STV_DEFAULT"
_Z23cudaTranspose_inner_4x4PfS_ii:
.text._Z23cudaTranspose_inner_4x4PfS_ii:
[----:B------:R-:W-:Y:S01]  /*0000*/  LDC R1, c[0x0][0x37c] ;  /* 0x0000df00ff017b82 */ /* 0x000fe20000000800 */
[----:B------:R-:W0:Y:S07]  /*0010*/  S2R R5, SR_TID.Y ;  /* 0x0000000000057919 */ /* 0x000e2e0000002200 */
[----:B------:R-:W0:Y:S01]  /*0020*/  LDC R0, c[0x0][0x364] ;  /* 0x0000d900ff007b82 */ /* 0x000e220000000800 */
[----:B------:R-:W1:Y:S07]  /*0030*/  S2R R4, SR_TID.X ;  /* 0x0000000000047919 */ /* 0x000e6e0000002100 */
[----:B------:R-:W0:Y:S08]  /*0040*/  S2UR UR4, SR_CTAID.Y ;  /* 0x00000000000479c3 */ /* 0x000e300000002600 */
[----:B------:R-:W1:Y:S08]  /*0050*/  S2UR UR5, SR_CTAID.X ;  /* 0x00000000000579c3 */ /* 0x000e700000002500 */
[----:B------:R-:W1:Y:S08]  /*0060*/  LDC R17, c[0x0][0x360] ;  /* 0x0000d800ff117b82 */ /* 0x000e700000000800 */
[----:B------:R-:W2:Y:S01]  /*0070*/  LDC.64 R2, c[0x0][0x390] ;  /* 0x0000e400ff027b82 */ /* 0x000ea20000000a00 */
[----:B0-----:R-:W-:-:S07]  /*0080*/  IMAD R0, R0, UR4, R5 ;  /* 0x0000000400007c24 */ /* 0x001fce000f8e0205 */
[----:B------:R-:W0:Y:S01]  /*0090*/  LDC.64 R12, c[0x0][0x380] ;  /* 0x0000e000ff0c7b82 */ /* 0x000e220000000a00 */
[----:B-1----:R-:W-:Y:S01]  /*00a0*/  IMAD R17, R17, UR5, R4 ;  /* 0x0000000511117c24 */ /* 0x002fe2000f8e0204 */
[----:B------:R-:W1:Y:S06]  /*00b0*/  LDCU.64 UR4, c[0x0][0x358] ;  /* 0x00006b00ff0477ac */ /* 0x000e6c0008000a00 */
[----:B------:R-:W3:Y:S01]  /*00c0*/  LDC.64 R36, c[0x0][0x388] ;  /* 0x0000e200ff247b82 */ /* 0x000ee20000000a00 */
[----:B--2---:R-:W-:-:S05]  /*00d0*/  IMAD R4, R0, R3, R17 ;  /* 0x0000000300047224 */ /* 0x004fca00078e0211 */
[----:B------:R-:W-:-:S05]  /*00e0*/  SHF.L.U32 R5, R4, 0x2, RZ ;  /* 0x0000000204057819 */ /* 0x000fca00000006ff */
[----:B0-----:R-:W-:-:S04]  /*00f0*/  IMAD.WIDE R12, R5, 0x4, R12 ;  /* 0x00000004050c7825 */ /* 0x001fc800078e020c */
[C---:B------:R-:W-:Y:S02]  /*0100*/  IMAD.WIDE R28, R3.reuse, 0x4, R12 ;  /* 0x00000004031c7825 */ /* 0x040fe400078e020c */
[----:B-1----:R-:W2:Y:S02]  /*0110*/  LDG.E.128 R12, desc[UR4][R12.64] ;  /* 0x000000040c0c7981 */ /* 0x002ea4000c1e1d00 */
[C---:B------:R-:W-:Y:S02]  /*0120*/  IMAD.WIDE R4, R3.reuse, 0x4, R28 ;  /* 0x0000000403047825 */ /* 0x040fe400078e021c */
[----:B------:R-:W4:Y:S02]  /*0130*/  LDG.E.128 R28, desc[UR4][R28.64] ;  /* 0x000000041c1c7981 */ /* 0x000f24000c1e1d00 */
[----:B------:R-:W-:Y:S02]  /*0140*/  IMAD.WIDE R8, R3, 0x4, R4 ;  /* 0x0000000403087825 */ /* 0x000fe400078e0204 */
[----:B------:R-:W5:Y:S04]  /*0150*/  LDG.E.128 R4, desc[UR4][R4.64] ;  /* 0x0000000404047981 */ /* 0x000f68000c1e1d00 */
[----:B------:R-:W5:Y:S01]  /*0160*/  LDG.E.128 R8, desc[UR4][R8.64] ;  /* 0x0000000408087981 */ /* 0x000f62000c1e1d00 */
[----:B------:R-:W-:-:S05]  /*0170*/  IMAD R0, R17, R2, R0 ;  /* 0x0000000211007224 */ /* 0x000fca00078e0200 */
[----:B------:R-:W-:-:S05]  /*0180*/  SHF.L.U32 R3, R0, 0x2, RZ ;  /* 0x0000000200037819 */ /* 0x000fca00000006ff */
[----:B---3--:R-:W-:-:S04]  /*0190*/  IMAD.WIDE R36, R3, 0x4, R36 ;  /* 0x0000000403247825 */ /* 0x008fc800078e0224 */
[----:B------:R-:W-:-:S04]  /*01a0*/  IMAD.WIDE R34, R2, 0x4, R36 ;  /* 0x0000000402227825 */ /* 0x000fc800078e0224 */
[----:B------:R-:W-:-:S04]  /*01b0*/  IMAD.WIDE R32, R2, 0x4, R34 ;  /* 0x0000000402207825 */ /* 0x000fc800078e0222 */
[----:B------:R-:W-:Y:S01]  /*01c0*/  IMAD.WIDE R2, R2, 0x4, R32 ;  /* 0x0000000402027825 */ /* 0x000fe200078e0220 */
[----:B--2---:R-:W-:Y:S02]  /*01d0*/  MOV R16, R13 ;  /* 0x0000000d00107202 */ /* 0x004fe40000000f00 */
[----:B------:R-:W-:Y:S02]  /*01e0*/  MOV R20, R14 ;  /* 0x0000000e00147202 */ /* 0x000fe40000000f00 */
[----:B------:R-:W-:Y:S02]  /*01f0*/  MOV R24, R15 ;  /* 0x0000000f00187202 */ /* 0x000fe40000000f00 */
[----:B----4-:R-:W-:Y:S01]  /*0200*/  MOV R13, R28 ;  /* 0x0000001c000d7202 */ /* 0x010fe20000000f00 */
[----:B------:R-:W-:Y:S01]  /*0210*/  IMAD.MOV.U32 R21, RZ, RZ, R30 ;  /* 0x000000ffff157224 */ /* 0x000fe200078e001e */
[----:B------:R-:W-:Y:S02]  /*0220*/  MOV R17, R29 ;  /* 0x0000001d00117202 */ /* 0x000fe40000000f00 */
[----:B------:R-:W-:-:S02]  /*0230*/  MOV R25, R31 ;  /* 0x0000001f00197202 */ /* 0x000fc40000000f00 */
[----:B-----5:R-:W-:Y:S01]  /*0240*/  MOV R14, R4 ;  /* 0x00000004000e7202 */ /* 0x020fe20000000f00 */
[----:B------:R-:W-:Y:S01]  /*0250*/  IMAD.MOV.U32 R26, RZ, RZ, R7 ;  /* 0x000000ffff1a7224 */ /* 0x000fe200078e0007 */
[----:B------:R-:W-:Y:S02]  /*0260*/  MOV R18, R5 ;  /* 0x0000000500127202 */ /* 0x000fe40000000f00 */
[----:B------:R-:W-:Y:S02]  /*0270*/  MOV R15, R8 ;  /* 0x00000008000f7202 */ /* 0x000fe40000000f00 */
[----:B------:R-:W-:Y:S02]  /*0280*/  MOV R19, R9 ;  /* 0x0000000900137202 */ /* 0x000fe40000000f00 */
[----:B------:R-:W-:Y:S01]  /*0290*/  MOV R22, R6 ;  /* 0x0000000600167202 */ /* 0x000fe20000000f00 */
[----:B------:R-:W-:Y:S01]  /*02a0*/  STG.E.128 desc[UR4][R36.64], R12 ;  /* 0x0000000c24007986 */ /* 0x000fe2000c101d04 */
[----:B------:R-:W-:-:S02]  /*02b0*/  MOV R23, R10 ;  /* 0x0000000a00177202 */ /* 0x000fc40000000f00 */
[----:B------:R-:W-:Y:S01]  /*02c0*/  MOV R27, R11 ;  /* 0x0000000b001b7202 */ /* 0x000fe20000000f00 */
[----:B------:R-:W-:Y:S04]  /*02d0*/  STG.E.128 desc[UR4][R34.64], R16 ;  /* 0x0000001022007986 */ /* 0x000fe8000c101d04 */
[----:B------:R-:W-:Y:S04]  /*02e0*/  STG.E.128 desc[UR4][R32.64], R20 ;  /* 0x0000001420007986 */ /* 0x000fe8000c101d04 */
[----:B------:R-:W-:Y:S01]  /*02f0*/  STG.E.128 desc[UR4][R2.64], R24 ;  /* 0x0000001802007986 */ /* 0x000fe2000c101d04 */
[----:B------:R-:W-:Y:S05]  /*0300*/  EXIT ;  /* 0x000000000000794d */ /* 0x000fea0003800000 */
.L_x_1:
        /* <DEDUP_REMOVED lines=15> */
.L_x_3:


//--------------------- .nv.shared.reserved.0     --------------------------
	.section	.nv.shared.reserved.0,"aw",@nobits
	.weak		__nv_reservedSMEM_offset_0_alias
	.size		__nv_reservedSMEM_offset_0_alias, 0, 64
	.other		__nv_reservedSMEM_offset_0_alias,@"STO_CUDA_RESERVED_SHARED STV_DEFAULT"
__nv_reservedSMEM_offset_0_alias:
	.zero		0
	.zero		64


//--------------------- .nv.constant0._Z19cudaTranspose_naivePfS_ii --------------------------
	.section	.nv.constant0._Z19cudaTranspose_naivePfS_ii,"a",@progbits
	.sectionflags	@""
	.align	4
.nv.constant0._Z19cudaTranspose_naivePfS_ii:
	.zero		920


//--------------------- .nv.constant0._Z23cudaTranspose_inner_4x4PfS_ii --------------------------
	.section	.nv.constant0._Z23cudaTranspose_inner_4x4PfS_ii,"a",@progbits
	.sectionflags	@""
	.align	4
.nv.constant0._Z23cudaTranspose_inner_4x4PfS_ii:
	.zero		920


//--------------------- SYMBOLS --------------------------

	.type		.nv.reservedSmem.offset0,@object
	.size		.nv.reservedSmem.offset0,0x4
